//
// Generated by NVIDIA NVVM Compiler
//
// Compiler Build ID: CL-36424714
// Cuda compilation tools, release 13.0, V13.0.88
// Based on NVVM 20.0.0
//

.version 9.0
.target sm_100
.address_size 64

	// .globl	_ZN3cub18CUB_300001_SM_10006detail11EmptyKernelIvEEvv
.global .align 1 .b8 _ZN34_INTERNAL_73a69485_4_k_cu_42071c9e4cuda3std3__45__cpo5beginE[1];
.global .align 1 .b8 _ZN34_INTERNAL_73a69485_4_k_cu_42071c9e4cuda3std3__45__cpo3endE[1];
.global .align 1 .b8 _ZN34_INTERNAL_73a69485_4_k_cu_42071c9e4cuda3std3__45__cpo6cbeginE[1];
.global .align 1 .b8 _ZN34_INTERNAL_73a69485_4_k_cu_42071c9e4cuda3std3__45__cpo4cendE[1];
.global .align 1 .b8 _ZN34_INTERNAL_73a69485_4_k_cu_42071c9e4cuda3std3__45__cpo6rbeginE[1];
.global .align 1 .b8 _ZN34_INTERNAL_73a69485_4_k_cu_42071c9e4cuda3std3__45__cpo4rendE[1];
.global .align 1 .b8 _ZN34_INTERNAL_73a69485_4_k_cu_42071c9e4cuda3std3__45__cpo7crbeginE[1];
.global .align 1 .b8 _ZN34_INTERNAL_73a69485_4_k_cu_42071c9e4cuda3std3__45__cpo5crendE[1];
.global .align 1 .b8 _ZN34_INTERNAL_73a69485_4_k_cu_42071c9e4cuda3std3__436_GLOBAL__N__73a69485_4_k_cu_42071c9e6ignoreE[1];
.global .align 1 .b8 _ZN34_INTERNAL_73a69485_4_k_cu_42071c9e4cuda3std3__419piecewise_constructE[1];
.global .align 1 .b8 _ZN34_INTERNAL_73a69485_4_k_cu_42071c9e4cuda3std3__48in_placeE[1];
.global .align 1 .b8 _ZN34_INTERNAL_73a69485_4_k_cu_42071c9e4cuda3std3__420unreachable_sentinelE[1];
.global .align 1 .b8 _ZN34_INTERNAL_73a69485_4_k_cu_42071c9e4cuda3std3__47nulloptE[1];
.global .align 1 .b8 _ZN34_INTERNAL_73a69485_4_k_cu_42071c9e4cuda3std3__48unexpectE[1];
.global .align 1 .b8 _ZN34_INTERNAL_73a69485_4_k_cu_42071c9e4cuda3std6ranges3__45__cpo4swapE[1];
.global .align 1 .b8 _ZN34_INTERNAL_73a69485_4_k_cu_42071c9e4cuda3std6ranges3__45__cpo9iter_moveE[1];
.global .align 1 .b8 _ZN34_INTERNAL_73a69485_4_k_cu_42071c9e4cuda3std6ranges3__45__cpo5beginE[1];
.global .align 1 .b8 _ZN34_INTERNAL_73a69485_4_k_cu_42071c9e4cuda3std6ranges3__45__cpo3endE[1];
.global .align 1 .b8 _ZN34_INTERNAL_73a69485_4_k_cu_42071c9e4cuda3std6ranges3__45__cpo6cbeginE[1];
.global .align 1 .b8 _ZN34_INTERNAL_73a69485_4_k_cu_42071c9e4cuda3std6ranges3__45__cpo4cendE[1];
.global .align 1 .b8 _ZN34_INTERNAL_73a69485_4_k_cu_42071c9e4cuda3std6ranges3__45__cpo7advanceE[1];
.global .align 1 .b8 _ZN34_INTERNAL_73a69485_4_k_cu_42071c9e4cuda3std6ranges3__45__cpo9iter_swapE[1];
.global .align 1 .b8 _ZN34_INTERNAL_73a69485_4_k_cu_42071c9e4cuda3std6ranges3__45__cpo4nextE[1];
.global .align 1 .b8 _ZN34_INTERNAL_73a69485_4_k_cu_42071c9e4cuda3std6ranges3__45__cpo4prevE[1];
.global .align 1 .b8 _ZN34_INTERNAL_73a69485_4_k_cu_42071c9e4cuda3std6ranges3__45__cpo4dataE[1];
.global .align 1 .b8 _ZN34_INTERNAL_73a69485_4_k_cu_42071c9e4cuda3std6ranges3__45__cpo5cdataE[1];
.global .align 1 .b8 _ZN34_INTERNAL_73a69485_4_k_cu_42071c9e4cuda3std6ranges3__45__cpo4sizeE[1];
.global .align 1 .b8 _ZN34_INTERNAL_73a69485_4_k_cu_42071c9e4cuda3std6ranges3__45__cpo5ssizeE[1];
.global .align 1 .b8 _ZN34_INTERNAL_73a69485_4_k_cu_42071c9e4cuda3std6ranges3__45__cpo8distanceE[1];
.global .align 1 .b8 _ZN34_INTERNAL_73a69485_4_k_cu_42071c9e6thrust24THRUST_300001_SM_1000_NS8cuda_cub3parE[1];
.global .align 1 .b8 _ZN34_INTERNAL_73a69485_4_k_cu_42071c9e6thrust24THRUST_300001_SM_1000_NS8cuda_cub10par_nosyncE[1];
.global .align 1 .b8 _ZN34_INTERNAL_73a69485_4_k_cu_42071c9e6thrust24THRUST_300001_SM_1000_NS6system6detail10sequential3seqE[1];
.global .align 1 .b8 _ZN34_INTERNAL_73a69485_4_k_cu_42071c9e6thrust24THRUST_300001_SM_1000_NS6system3cpp3parE[1];
.global .align 1 .b8 _ZN34_INTERNAL_73a69485_4_k_cu_42071c9e6thrust24THRUST_300001_SM_1000_NS12placeholders2_1E[1];
.global .align 1 .b8 _ZN34_INTERNAL_73a69485_4_k_cu_42071c9e6thrust24THRUST_300001_SM_1000_NS12placeholders2_2E[1];
.global .align 1 .b8 _ZN34_INTERNAL_73a69485_4_k_cu_42071c9e6thrust24THRUST_300001_SM_1000_NS12placeholders2_3E[1];
.global .align 1 .b8 _ZN34_INTERNAL_73a69485_4_k_cu_42071c9e6thrust24THRUST_300001_SM_1000_NS12placeholders2_4E[1];
.global .align 1 .b8 _ZN34_INTERNAL_73a69485_4_k_cu_42071c9e6thrust24THRUST_300001_SM_1000_NS12placeholders2_5E[1];
.global .align 1 .b8 _ZN34_INTERNAL_73a69485_4_k_cu_42071c9e6thrust24THRUST_300001_SM_1000_NS12placeholders2_6E[1];
.global .align 1 .b8 _ZN34_INTERNAL_73a69485_4_k_cu_42071c9e6thrust24THRUST_300001_SM_1000_NS12placeholders2_7E[1];
.global .align 1 .b8 _ZN34_INTERNAL_73a69485_4_k_cu_42071c9e6thrust24THRUST_300001_SM_1000_NS12placeholders2_8E[1];
.global .align 1 .b8 _ZN34_INTERNAL_73a69485_4_k_cu_42071c9e6thrust24THRUST_300001_SM_1000_NS12placeholders2_9E[1];
.global .align 1 .b8 _ZN34_INTERNAL_73a69485_4_k_cu_42071c9e6thrust24THRUST_300001_SM_1000_NS12placeholders3_10E[1];
.global .align 1 .b8 _ZN34_INTERNAL_73a69485_4_k_cu_42071c9e6thrust24THRUST_300001_SM_1000_NS3seqE[1];
.global .align 1 .b8 _ZN34_INTERNAL_73a69485_4_k_cu_42071c9e6thrust24THRUST_300001_SM_1000_NS6deviceE[1];

.visible .entry _ZN3cub18CUB_300001_SM_10006detail11EmptyKernelIvEEvv()
{


	ret;

}
	// .globl	_ZN5janus18boolIndexGetKernelEPbiiS0_
.visible .entry _ZN5janus18boolIndexGetKernelEPbiiS0_(
	.param .u64 .ptr .align 1 _ZN5janus18boolIndexGetKernelEPbiiS0__param_0,
	.param .u32 _ZN5janus18boolIndexGetKernelEPbiiS0__param_1,
	.param .u32 _ZN5janus18boolIndexGetKernelEPbiiS0__param_2,
	.param .u64 .ptr .align 1 _ZN5janus18boolIndexGetKernelEPbiiS0__param_3
)
{
	.reg .pred 	%p<4>;
	.reg .b16 	%rs<2>;
	.reg .b32 	%r<8>;
	.reg .b64 	%rd<9>;

	ld.param.u64 	%rd1, [_ZN5janus18boolIndexGetKernelEPbiiS0__param_0];
	ld.param.u32 	%r2, [_ZN5janus18boolIndexGetKernelEPbiiS0__param_1];
	ld.param.u32 	%r3, [_ZN5janus18boolIndexGetKernelEPbiiS0__param_2];
	ld.param.u64 	%rd2, [_ZN5janus18boolIndexGetKernelEPbiiS0__param_3];
	mov.u32 	%r4, %tid.x;
	mov.u32 	%r5, %ctaid.x;
	mov.u32 	%r6, %ntid.x;
	mad.lo.s32 	%r1, %r5, %r6, %r4;
	setp.lt.s32 	%p1, %r1, %r2;
	setp.ge.s32 	%p2, %r1, %r3;
	or.pred  	%p3, %p1, %p2;
	@%p3 bra 	$L__BB1_2;
	cvta.to.global.u64 	%rd3, %rd1;
	cvta.to.global.u64 	%rd4, %rd2;
	cvt.s64.s32 	%rd5, %r1;
	add.s64 	%rd6, %rd3, %rd5;
	ld.global.u8 	%rs1, [%rd6];
	sub.s32 	%r7, %r1, %r2;
	cvt.s64.s32 	%rd7, %r7;
	add.s64 	%rd8, %rd4, %rd7;
	st.global.u8 	[%rd8], %rs1;
$L__BB1_2:
	ret;

}
	// .globl	_ZN5janus18boolIndexPutKernelEPbiiS0_
.visible .entry _ZN5janus18boolIndexPutKernelEPbiiS0_(
	.param .u64 .ptr .align 1 _ZN5janus18boolIndexPutKernelEPbiiS0__param_0,
	.param .u32 _ZN5janus18boolIndexPutKernelEPbiiS0__param_1,
	.param .u32 _ZN5janus18boolIndexPutKernelEPbiiS0__param_2,
	.param .u64 .ptr .align 1 _ZN5janus18boolIndexPutKernelEPbiiS0__param_3
)
{
	.reg .pred 	%p<2>;
	.reg .b16 	%rs<2>;
	.reg .b32 	%r<9>;
	.reg .b64 	%rd<9>;

	ld.param.u64 	%rd1, [_ZN5janus18boolIndexPutKernelEPbiiS0__param_0];
	ld.param.u32 	%r2, [_ZN5janus18boolIndexPutKernelEPbiiS0__param_1];
	ld.param.u32 	%r3, [_ZN5janus18boolIndexPutKernelEPbiiS0__param_2];
	ld.param.u64 	%rd2, [_ZN5janus18boolIndexPutKernelEPbiiS0__param_3];
	mov.u32 	%r4, %tid.x;
	mov.u32 	%r5, %ctaid.x;
	mov.u32 	%r6, %ntid.x;
	mad.lo.s32 	%r1, %r5, %r6, %r4;
	sub.s32 	%r7, %r3, %r2;
	setp.ge.s32 	%p1, %r1, %r7;
	@%p1 bra 	$L__BB2_2;
	cvta.to.global.u64 	%rd3, %rd2;
	cvta.to.global.u64 	%rd4, %rd1;
	cvt.s64.s32 	%rd5, %r1;
	add.s64 	%rd6, %rd3, %rd5;
	ld.global.u8 	%rs1, [%rd6];
	add.s32 	%r8, %r2, %r1;
	cvt.s64.s32 	%rd7, %r8;
	add.s64 	%rd8, %rd4, %rd7;
	st.global.u8 	[%rd8], %rs1;
$L__BB2_2:
	ret;

}


// ===== COMPILED SASS (sm_100) =====

	.target	sm_100

	.elftype	@"ET_EXEC"


//--------------------- .note.nv.tkinfo           --------------------------
	.section	.note.nv.tkinfo,"",@"SHT_NOTE"
	.sectionflags	@"SHF_NOTE_NV_TKINFO"
	.tkinfo
        /*0018*/ 	.word	0x00000002
        /*0030*/ 	.string	""
        /*0030*/ 	.string	"ptxas"
        /*0030*/ 	.string	"Cuda compilation tools, release 13.0, V13.0.88"
        /*0030*/ 	.string	"Build cuda_13.0.r13.0/compiler.36424714_0"
        /*0030*/ 	.string	"-arch sm_100 -m 64 "



//--------------------- .note.nv.cuinfo           --------------------------
	.section	.note.nv.cuinfo,"",@"SHT_NOTE"
	.sectionflags	@"SHF_NOTE_NV_CUINFO"
        /*0018*/ 	.short	0x0002
        /*001a*/ 	.short	0x0064
        /*001c*/ 	.short	0x0082
	.zero		2


//--------------------- .nv.info                  --------------------------
	.section	.nv.info,"",@"SHT_CUDA_INFO"
	.align	4


	//----- nvinfo : EIATTR_REGCOUNT
	.align		4
        /*0000*/ 	.byte	0x04, 0x2f
        /*0002*/ 	.short	(.L_46 - .L_45)
	.align		4
.L_45:
        /*0004*/ 	.word	index@(_ZN3cub18CUB_300001_SM_10006detail11EmptyKernelIvEEvv)
        /*0008*/ 	.word	0x00000004


	//----- nvinfo : EIATTR_FRAME_SIZE
	.align		4
.L_46:
        /*000c*/ 	.byte	0x04, 0x11
        /*000e*/ 	.short	(.L_48 - .L_47)
	.align		4
.L_47:
        /*0010*/ 	.word	index@(_ZN3cub18CUB_300001_SM_10006detail11EmptyKernelIvEEvv)
        /*0014*/ 	.word	0x00000000


	//----- nvinfo : EIATTR_REGCOUNT
	.align		4
.L_48:
        /*0018*/ 	.byte	0x04, 0x2f
        /*001a*/ 	.short	(.L_50 - .L_49)
	.align		4
.L_49:
        /*001c*/ 	.word	index@(_ZN5janus18boolIndexGetKernelEPbiiS0_)
        /*0020*/ 	.word	0x00000008


	//----- nvinfo : EIATTR_FRAME_SIZE
	.align		4
.L_50:
        /*0024*/ 	.byte	0x04, 0x11
        /*0026*/ 	.short	(.L_52 - .L_51)
	.align		4
.L_51:
        /*0028*/ 	.word	index@(_ZN5janus18boolIndexGetKernelEPbiiS0_)
        /*002c*/ 	.word	0x00000000


	//----- nvinfo : EIATTR_REGCOUNT
	.align		4
.L_52:
        /*0030*/ 	.byte	0x04, 0x2f
        /*0032*/ 	.short	(.L_54 - .L_53)
	.align		4
.L_53:
        /*0034*/ 	.word	index@(_ZN5janus18boolIndexPutKernelEPbiiS0_)
        /*0038*/ 	.word	0x00000008


	//----- nvinfo : EIATTR_FRAME_SIZE
	.align		4
.L_54:
        /*003c*/ 	.byte	0x04, 0x11
        /*003e*/ 	.short	(.L_56 - .L_55)
	.align		4
.L_55:
        /*0040*/ 	.word	index@(_ZN5janus18boolIndexPutKernelEPbiiS0_)
        /*0044*/ 	.word	0x00000000


	//----- nvinfo : EIATTR_MIN_STACK_SIZE
	.align		4
.L_56:
        /*0048*/ 	.byte	0x04, 0x12
        /*004a*/ 	.short	(.L_58 - .L_57)
	.align		4
.L_57:
        /*004c*/ 	.word	index@(_ZN5janus18boolIndexPutKernelEPbiiS0_)
        /*0050*/ 	.word	0x00000000


	//----- nvinfo : EIATTR_MIN_STACK_SIZE
	.align		4
.L_58:
        /*0054*/ 	.byte	0x04, 0x12
        /*0056*/ 	.short	(.L_60 - .L_59)
	.align		4
.L_59:
        /*0058*/ 	.word	index@(_ZN5janus18boolIndexGetKernelEPbiiS0_)
        /*005c*/ 	.word	0x00000000


	//----- nvinfo : EIATTR_MIN_STACK_SIZE
	.align		4
.L_60:
        /*0060*/ 	.byte	0x04, 0x12
        /*0062*/ 	.short	(.L_62 - .L_61)
	.align		4
.L_61:
        /*0064*/ 	.word	index@(_ZN3cub18CUB_300001_SM_10006detail11EmptyKernelIvEEvv)
        /*0068*/ 	.word	0x00000000
.L_62:


//--------------------- .nv.compat                --------------------------
	.section	.nv.compat,"",@"SHT_CUDA_COMPAT_INFO"
	.align	4
        /*0000*/ 	.byte	0x02, 0x09, 0x00, 0x00, 0x02, 0x02, 0x01, 0x00, 0x02, 0x05, 0x05, 0x00, 0x03, 0x07, 0x01, 0x01
        /*0010*/ 	.byte	0x02, 0x03, 0x00, 0x00, 0x02, 0x06, 0x01, 0x00, 0x04, 0x0b, 0x08, 0x00, 0x09, 0x00, 0x00, 0x00
        /*0020*/ 	.byte	0x00, 0x00, 0x00, 0x00


//--------------------- .nv.info._ZN5janus18boolIndexPutKernelEPbiiS0_ --------------------------
	.section	.nv.info._ZN5janus18boolIndexPutKernelEPbiiS0_,"",@"SHT_CUDA_INFO"
	.sectionflags	@""
	.align	4


	//----- nvinfo : EIATTR_CUDA_API_VERSION
	.align		4
        /*0000*/ 	.byte	0x04, 0x37
        /*0002*/ 	.short	(.L_64 - .L_63)
.L_63:
        /*0004*/ 	.word	0x00000082


	//----- nvinfo : EIATTR_KPARAM_INFO
	.align		4
.L_64:
        /*0008*/ 	.byte	0x04, 0x17
        /*000a*/ 	.short	(.L_66 - .L_65)
.L_65:
        /*000c*/ 	.word	0x00000000
        /*0010*/ 	.short	0x0003
        /*0012*/ 	.short	0x0010
        /*0014*/ 	.byte	0x00, 0xf5, 0x21, 0x00


	//----- nvinfo : EIATTR_KPARAM_INFO
	.align		4
.L_66:
        /*0018*/ 	.byte	0x04, 0x17
        /*001a*/ 	.short	(.L_68 - .L_67)
.L_67:
        /*001c*/ 	.word	0x00000000
        /*0020*/ 	.short	0x0002
        /*0022*/ 	.short	0x000c
        /*0024*/ 	.byte	0x00, 0xf0, 0x11, 0x00


	//----- nvinfo : EIATTR_KPARAM_INFO
	.align		4
.L_68:
        /*0028*/ 	.byte	0x04, 0x17
        /*002a*/ 	.short	(.L_70 - .L_69)
.L_69:
        /*002c*/ 	.word	0x00000000
        /*0030*/ 	.short	0x0001
        /*0032*/ 	.short	0x0008
        /*0034*/ 	.byte	0x00, 0xf0, 0x11, 0x00


	//----- nvinfo : EIATTR_KPARAM_INFO
	.align		4
.L_70:
        /*0038*/ 	.byte	0x04, 0x17
        /*003a*/ 	.short	(.L_72 - .L_71)
.L_71:
        /*003c*/ 	.word	0x00000000
        /*0040*/ 	.short	0x0000
        /*0042*/ 	.short	0x0000
        /*0044*/ 	.byte	0x00, 0xf5, 0x21, 0x00


	//----- nvinfo : EIATTR_SPARSE_MMA_MASK
	.align		4
.L_72:
        /*0048*/ 	.byte	0x03, 0x50
        /*004a*/ 	.short	0x0000


	//----- nvinfo : EIATTR_MAXREG_COUNT
	.align		4
        /*004c*/ 	.byte	0x03, 0x1b
        /*004e*/ 	.short	0x00ff


	//----- nvinfo : EIATTR_MERCURY_ISA_VERSION
	.align		4
        /*0050*/ 	.byte	0x03, 0x5f
        /*0052*/ 	.short	0x0101


	//----- nvinfo : EIATTR_VRC_CTA_INIT_COUNT
	.align		4
        /*0054*/ 	.byte	0x02, 0x4a
	.zero		1
	.zero		1


	//----- nvinfo : EIATTR_EXIT_INSTR_OFFSETS
	.align		4
        /*0058*/ 	.byte	0x04, 0x1c
        /*005a*/ 	.short	(.L_74 - .L_73)


	//   ....[0]....
.L_73:
        /*005c*/ 	.word	0x00000080


	//   ....[1]....
        /*0060*/ 	.word	0x00000130


	//----- nvinfo : EIATTR_CBANK_PARAM_SIZE
	.align		4
.L_74:
        /*0064*/ 	.byte	0x03, 0x19
        /*0066*/ 	.short	0x0018


	//----- nvinfo : EIATTR_PARAM_CBANK
	.align		4
        /*0068*/ 	.byte	0x04, 0x0a
        /*006a*/ 	.short	(.L_76 - .L_75)
	.align		4
.L_75:
        /*006c*/ 	.word	index@(.nv.constant0._ZN5janus18boolIndexPutKernelEPbiiS0_)
        /*0070*/ 	.short	0x0380
        /*0072*/ 	.short	0x0018


	//----- nvinfo : EIATTR_SW_WAR
	.align		4
.L_76:
        /*0074*/ 	.byte	0x04, 0x36
        /*0076*/ 	.short	(.L_78 - .L_77)
.L_77:
        /*0078*/ 	.word	0x00000008
.L_78:


//--------------------- .nv.info._ZN5janus18boolIndexGetKernelEPbiiS0_ --------------------------
	.section	.nv.info._ZN5janus18boolIndexGetKernelEPbiiS0_,"",@"SHT_CUDA_INFO"
	.sectionflags	@""
	.align	4


	//----- nvinfo : EIATTR_CUDA_API_VERSION
	.align		4
        /*0000*/ 	.byte	0x04, 0x37
        /*0002*/ 	.short	(.L_80 - .L_79)
.L_79:
        /*0004*/ 	.word	0x00000082


	//----- nvinfo : EIATTR_KPARAM_INFO
	.align		4
.L_80:
        /*0008*/ 	.byte	0x04, 0x17
        /*000a*/ 	.short	(.L_82 - .L_81)
.L_81:
        /*000c*/ 	.word	0x00000000
        /*0010*/ 	.short	0x0003
        /*0012*/ 	.short	0x0010
        /*0014*/ 	.byte	0x00, 0xf5, 0x21, 0x00


	//----- nvinfo : EIATTR_KPARAM_INFO
	.align		4
.L_82:
        /*0018*/ 	.byte	0x04, 0x17
        /*001a*/ 	.short	(.L_84 - .L_83)
.L_83:
        /*001c*/ 	.word	0x00000000
        /*0020*/ 	.short	0x0002
        /*0022*/ 	.short	0x000c
        /*0024*/ 	.byte	0x00, 0xf0, 0x11, 0x00


	//----- nvinfo : EIATTR_KPARAM_INFO
	.align		4
.L_84:
        /*0028*/ 	.byte	0x04, 0x17
        /*002a*/ 	.short	(.L_86 - .L_85)
.L_85:
        /*002c*/ 	.word	0x00000000
        /*0030*/ 	.short	0x0001
        /*0032*/ 	.short	0x0008
        /*0034*/ 	.byte	0x00, 0xf0, 0x11, 0x00


	//----- nvinfo : EIATTR_KPARAM_INFO
	.align		4
.L_86:
        /*0038*/ 	.byte	0x04, 0x17
        /*003a*/ 	.short	(.L_88 - .L_87)
.L_87:
        /*003c*/ 	.word	0x00000000
        /*0040*/ 	.short	0x0000
        /*0042*/ 	.short	0x0000
        /*0044*/ 	.byte	0x00, 0xf5, 0x21, 0x00


	//----- nvinfo : EIATTR_SPARSE_MMA_MASK
	.align		4
.L_88:
        /*0048*/ 	.byte	0x03, 0x50
        /*004a*/ 	.short	0x0000


	//----- nvinfo : EIATTR_MAXREG_COUNT
	.align		4
        /*004c*/ 	.byte	0x03, 0x1b
        /*004e*/ 	.short	0x00ff


	//----- nvinfo : EIATTR_MERCURY_ISA_VERSION
	.align		4
        /*0050*/ 	.byte	0x03, 0x5f
        /*0052*/ 	.short	0x0101


	//----- nvinfo : EIATTR_VRC_CTA_INIT_COUNT
	.align		4
        /*0054*/ 	.byte	0x02, 0x4a
	.zero		1
	.zero		1


	//----- nvinfo : EIATTR_EXIT_INSTR_OFFSETS
	.align		4
        /*0058*/ 	.byte	0x04, 0x1c
        /*005a*/ 	.short	(.L_90 - .L_89)


	//   ....[0]....
.L_89:
        /*005c*/ 	.word	0x00000080


	//   ....[1]....
        /*0060*/ 	.word	0x00000130


	//----- nvinfo : EIATTR_CBANK_PARAM_SIZE
	.align		4
.L_90:
        /*0064*/ 	.byte	0x03, 0x19
        /*0066*/ 	.short	0x0018


	//----- nvinfo : EIATTR_PARAM_CBANK
	.align		4
        /*0068*/ 	.byte	0x04, 0x0a
        /*006a*/ 	.short	(.L_92 - .L_91)
	.align		4
.L_91:
        /*006c*/ 	.word	index@(.nv.constant0._ZN5janus18boolIndexGetKernelEPbiiS0_)
        /*0070*/ 	.short	0x0380
        /*0072*/ 	.short	0x0018


	//----- nvinfo : EIATTR_SW_WAR
	.align		4
.L_92:
        /*0074*/ 	.byte	0x04, 0x36
        /*0076*/ 	.short	(.L_94 - .L_93)
.L_93:
        /*0078*/ 	.word	0x00000008
.L_94:


//--------------------- .nv.info._ZN3cub18CUB_300001_SM_10006detail11EmptyKernelIvEEvv --------------------------
	.section	.nv.info._ZN3cub18CUB_300001_SM_10006detail11EmptyKernelIvEEvv,"",@"SHT_CUDA_INFO"
	.sectionflags	@""
	.align	4


	//----- nvinfo : EIATTR_CUDA_API_VERSION
	.align		4
        /*0000*/ 	.byte	0x04, 0x37
        /*0002*/ 	.short	(.L_96 - .L_95)
.L_95:
        /*0004*/ 	.word	0x00000082


	//----- nvinfo : EIATTR_SPARSE_MMA_MASK
	.align		4
.L_96:
        /*0008*/ 	.byte	0x03, 0x50
        /*000a*/ 	.short	0x0000


	//----- nvinfo : EIATTR_MAXREG_COUNT
	.align		4
        /*000c*/ 	.byte	0x03, 0x1b
        /*000e*/ 	.short	0x00ff


	//----- nvinfo : EIATTR_MERCURY_ISA_VERSION
	.align		4
        /*0010*/ 	.byte	0x03, 0x5f
        /*0012*/ 	.short	0x0101


	//----- nvinfo : EIATTR_VRC_CTA_INIT_COUNT
	.align		4
        /*0014*/ 	.byte	0x02, 0x4a
	.zero		1
	.zero		1


	//----- nvinfo : EIATTR_EXIT_INSTR_OFFSETS
	.align		4
        /*0018*/ 	.byte	0x04, 0x1c
        /*001a*/ 	.short	(.L_98 - .L_97)


	//   ....[0]....
.L_97:
        /*001c*/ 	.word	0x00000010


	//----- nvinfo : EIATTR_SW_WAR
	.align		4
.L_98:
        /*0020*/ 	.byte	0x04, 0x36
        /*0022*/ 	.short	(.L_100 - .L_99)
.L_99:
        /*0024*/ 	.word	0x00000008
.L_100:


//--------------------- .nv.callgraph             --------------------------
	.section	.nv.callgraph,"",@"SHT_CUDA_CALLGRAPH"
	.align	4
	.sectionentsize	8
	.align		4
        /*0000*/ 	.word	0x00000000
	.align		4
        /*0004*/ 	.word	0xffffffff
	.align		4
        /*0008*/ 	.word	0x00000000
	.align		4
        /*000c*/ 	.word	0xfffffffe
	.align		4
        /*0010*/ 	.word	0x00000000
	.align		4
        /*0014*/ 	.word	0xfffffffd
	.align		4
        /*0018*/ 	.word	0x00000000
	.align		4
        /*001c*/ 	.word	0xfffffffc


//--------------------- .nv.constant4             --------------------------
	.section	.nv.constant4,"a",@progbits
	.align	8
	.align		8
.nv.constant4:
        /*0000*/ 	.dword	_ZN34_INTERNAL_73a69485_4_k_cu_42071c9e4cuda3std3__45__cpo5beginE
	.align		8
        /*0008*/ 	.dword	_ZN34_INTERNAL_73a69485_4_k_cu_42071c9e4cuda3std3__45__cpo3endE
	.align		8
        /*0010*/ 	.dword	_ZN34_INTERNAL_73a69485_4_k_cu_42071c9e4cuda3std3__45__cpo6cbeginE
	.align		8
        /*0018*/ 	.dword	_ZN34_INTERNAL_73a69485_4_k_cu_42071c9e4cuda3std3__45__cpo4cendE
	.align		8
        /*0020*/ 	.dword	_ZN34_INTERNAL_73a69485_4_k_cu_42071c9e4cuda3std3__45__cpo6rbeginE
	.align		8
        /*0028*/ 	.dword	_ZN34_INTERNAL_73a69485_4_k_cu_42071c9e4cuda3std3__45__cpo4rendE
	.align		8
        /*0030*/ 	.dword	_ZN34_INTERNAL_73a69485_4_k_cu_42071c9e4cuda3std3__45__cpo7crbeginE
	.align		8
        /*0038*/ 	.dword	_ZN34_INTERNAL_73a69485_4_k_cu_42071c9e4cuda3std3__45__cpo5crendE
	.align		8
        /*0040*/ 	.dword	_ZN34_INTERNAL_73a69485_4_k_cu_42071c9e4cuda3std3__436_GLOBAL__N__73a69485_4_k_cu_42071c9e6ignoreE
	.align		8
        /*0048*/ 	.dword	_ZN34_INTERNAL_73a69485_4_k_cu_42071c9e4cuda3std3__419piecewise_constructE
	.align		8
        /*0050*/ 	.dword	_ZN34_INTERNAL_73a69485_4_k_cu_42071c9e4cuda3std3__48in_placeE
	.align		8
        /*0058*/ 	.dword	_ZN34_INTERNAL_73a69485_4_k_cu_42071c9e4cuda3std3__420unreachable_sentinelE
	.align		8
        /*0060*/ 	.dword	_ZN34_INTERNAL_73a69485_4_k_cu_42071c9e4cuda3std3__47nulloptE
	.align		8
        /*0068*/ 	.dword	_ZN34_INTERNAL_73a69485_4_k_cu_42071c9e4cuda3std3__48unexpectE
	.align		8
        /*0070*/ 	.dword	_ZN34_INTERNAL_73a69485_4_k_cu_42071c9e4cuda3std6ranges3__45__cpo4swapE
	.align		8
        /*0078*/ 	.dword	_ZN34_INTERNAL_73a69485_4_k_cu_42071c9e4cuda3std6ranges3__45__cpo9iter_moveE
	.align		8
        /*0080*/ 	.dword	_ZN34_INTERNAL_73a69485_4_k_cu_42071c9e4cuda3std6ranges3__45__cpo5beginE
	.align		8
        /*0088*/ 	.dword	_ZN34_INTERNAL_73a69485_4_k_cu_42071c9e4cuda3std6ranges3__45__cpo3endE
	.align		8
        /*0090*/ 	.dword	_ZN34_INTERNAL_73a69485_4_k_cu_42071c9e4cuda3std6ranges3__45__cpo6cbeginE
	.align		8
        /*0098*/ 	.dword	_ZN34_INTERNAL_73a69485_4_k_cu_42071c9e4cuda3std6ranges3__45__cpo4cendE
	.align		8
        /*00a0*/ 	.dword	_ZN34_INTERNAL_73a69485_4_k_cu_42071c9e4cuda3std6ranges3__45__cpo7advanceE
	.align		8
        /*00a8*/ 	.dword	_ZN34_INTERNAL_73a69485_4_k_cu_42071c9e4cuda3std6ranges3__45__cpo9iter_swapE
	.align		8
        /*00b0*/ 	.dword	_ZN34_INTERNAL_73a69485_4_k_cu_42071c9e4cuda3std6ranges3__45__cpo4nextE
	.align		8
        /*00b8*/ 	.dword	_ZN34_INTERNAL_73a69485_4_k_cu_42071c9e4cuda3std6ranges3__45__cpo4prevE
	.align		8
        /*00c0*/ 	.dword	_ZN34_INTERNAL_73a69485_4_k_cu_42071c9e4cuda3std6ranges3__45__cpo4dataE
	.align		8
        /*00c8*/ 	.dword	_ZN34_INTERNAL_73a69485_4_k_cu_42071c9e4cuda3std6ranges3__45__cpo5cdataE
	.align		8
        /*00d0*/ 	.dword	_ZN34_INTERNAL_73a69485_4_k_cu_42071c9e4cuda3std6ranges3__45__cpo4sizeE
	.align		8
        /*00d8*/ 	.dword	_ZN34_INTERNAL_73a69485_4_k_cu_42071c9e4cuda3std6ranges3__45__cpo5ssizeE
	.align		8
        /*00e0*/ 	.dword	_ZN34_INTERNAL_73a69485_4_k_cu_42071c9e4cuda3std6ranges3__45__cpo8distanceE
	.align		8
        /*00e8*/ 	.dword	_ZN34_INTERNAL_73a69485_4_k_cu_42071c9e6thrust24THRUST_300001_SM_1000_NS8cuda_cub3parE
	.align		8
        /*00f0*/ 	.dword	_ZN34_INTERNAL_73a69485_4_k_cu_42071c9e6thrust24THRUST_300001_SM_1000_NS8cuda_cub10par_nosyncE
	.align		8
        /*00f8*/ 	.dword	_ZN34_INTERNAL_73a69485_4_k_cu_42071c9e6thrust24THRUST_300001_SM_1000_NS6system6detail10sequential3seqE
	.align		8
        /*0100*/ 	.dword	_ZN34_INTERNAL_73a69485_4_k_cu_42071c9e6thrust24THRUST_300001_SM_1000_NS6system3cpp3parE
	.align		8
        /*0108*/ 	.dword	_ZN34_INTERNAL_73a69485_4_k_cu_42071c9e6thrust24THRUST_300001_SM_1000_NS12placeholders2_1E
	.align		8
        /*0110*/ 	.dword	_ZN34_INTERNAL_73a69485_4_k_cu_42071c9e6thrust24THRUST_300001_SM_1000_NS12placeholders2_2E
	.align		8
        /*0118*/ 	.dword	_ZN34_INTERNAL_73a69485_4_k_cu_42071c9e6thrust24THRUST_300001_SM_1000_NS12placeholders2_3E
	.align		8
        /*0120*/ 	.dword	_ZN34_INTERNAL_73a69485_4_k_cu_42071c9e6thrust24THRUST_300001_SM_1000_NS12placeholders2_4E
	.align		8
        /*0128*/ 	.dword	_ZN34_INTERNAL_73a69485_4_k_cu_42071c9e6thrust24THRUST_300001_SM_1000_NS12placeholders2_5E
	.align		8
        /*0130*/ 	.dword	_ZN34_INTERNAL_73a69485_4_k_cu_42071c9e6thrust24THRUST_300001_SM_1000_NS12placeholders2_6E
	.align		8
        /*0138*/ 	.dword	_ZN34_INTERNAL_73a69485_4_k_cu_42071c9e6thrust24THRUST_300001_SM_1000_NS12placeholders2_7E
	.align		8
        /*0140*/ 	.dword	_ZN34_INTERNAL_73a69485_4_k_cu_42071c9e6thrust24THRUST_300001_SM_1000_NS12placeholders2_8E
	.align		8
        /*0148*/ 	.dword	_ZN34_INTERNAL_73a69485_4_k_cu_42071c9e6thrust24THRUST_300001_SM_1000_NS12placeholders2_9E
	.align		8
        /*0150*/ 	.dword	_ZN34_INTERNAL_73a69485_4_k_cu_42071c9e6thrust24THRUST_300001_SM_1000_NS12placeholders3_10E
	.align		8
        /*0158*/ 	.dword	_ZN34_INTERNAL_73a69485_4_k_cu_42071c9e6thrust24THRUST_300001_SM_1000_NS3seqE
	.align		8
        /*0160*/ 	.dword	_ZN34_INTERNAL_73a69485_4_k_cu_42071c9e6thrust24THRUST_300001_SM_1000_NS6deviceE


//--------------------- .text._ZN5janus18boolIndexPutKernelEPbiiS0_ --------------------------
	.section	.text._ZN5janus18boolIndexPutKernelEPbiiS0_,"ax",@progbits
	.align	128
        .global         _ZN5janus18boolIndexPutKernelEPbiiS0_
        .type           _ZN5janus18boolIndexPutKernelEPbiiS0_,@function
        .size           _ZN5janus18boolIndexPutKernelEPbiiS0_,(.L_x_3 - _ZN5janus18boolIndexPutKernelEPbiiS0_)
        .other          _ZN5janus18boolIndexPutKernelEPbiiS0_,@"STO_CUDA_ENTRY STV_DEFAULT"
_ZN5janus18boolIndexPutKernelEPbiiS0_:
.text._ZN5janus18boolIndexPutKernelEPbiiS0_:
[----:B------:R-:W-:Y:S01]  /*0000*/  LDC R1, c[0x0][0x37c] ;  /* 0x0000df00ff017b82 */ /* 0x000fe20000000800 */
[----:B------:R-:W0:Y:S07]  /*0010*/  S2R R0, SR_TID.X ;  /* 0x0000000000007919 */ /* 0x000e2e0000002100 */
[----:B------:R-:W0:Y:S01]  /*0020*/  S2UR UR5, SR_CTAID.X ;  /* 0x00000000000579c3 */ /* 0x000e220000002500 */
[----:B------:R-:W1:Y:S07]  /*0030*/  LDCU.64 UR6, c[0x0][0x388] ;  /* 0x00007100ff0677ac */ /* 0x000e6e0008000a00 */
[----:B------:R-:W0:Y:S01]  /*0040*/  LDC R3, c[0x0][0x360] ;  /* 0x0000d800ff037b82 */ /* 0x000e220000000800 */
[----:B-1----:R-:W-:Y:S01]  /*0050*/  UIADD3 UR4, UPT, UPT, UR7, -UR6, URZ ;  /* 0x8000000607047290 */ /* 0x002fe2000fffe0ff */
[----:B0-----:R-:W-:-:S05]  /*0060*/  IMAD R0, R3, UR5, R0 ;  /* 0x0000000503007c24 */ /* 0x001fca000f8e0200 */
[----:B------:R-:W-:-:S13]  /*0070*/  ISETP.GE.AND P0, PT, R0, UR4, PT ;  /* 0x0000000400007c0c */ /* 0x000fda000bf06270 */
[----:B------:R-:W-:Y:S05]  /*0080*/  @P0 EXIT ;  /* 0x000000000000094d */ /* 0x000fea0003800000 */
[----:B------:R-:W0:Y:S01]  /*0090*/  LDCU.64 UR8, c[0x0][0x390] ;  /* 0x00007200ff0877ac */ /* 0x000e220008000a00 */
[----:B------:R-:W1:Y:S01]  /*00a0*/  LDCU.64 UR4, c[0x0][0x358] ;  /* 0x00006b00ff0477ac */ /* 0x000e620008000a00 */
[----:B0-----:R-:W-:-:S04]  /*00b0*/  IADD3 R2, P0, PT, R0, UR8, RZ ;  /* 0x0000000800027c10 */ /* 0x001fc8000ff1e0ff */
[C---:B------:R-:W-:Y:S01]  /*00c0*/  LEA.HI.X.SX32 R3, R0.reuse, UR9, 0x1, P0 ;  /* 0x0000000900037c11 */ /* 0x040fe200080f0eff */
[----:B------:R-:W0:Y:S05]  /*00d0*/  LDCU.64 UR8, c[0x0][0x380] ;  /* 0x00007000ff0877ac */ /* 0x000e2a0008000a00 */
[----:B-1----:R-:W2:Y:S01]  /*00e0*/  LDG.E.U8 R3, desc[UR4][R2.64] ;  /* 0x0000000402037981 */ /* 0x002ea2000c1e1100 */
[----:B------:R-:W-:-:S05]  /*00f0*/  VIADD R0, R0, UR6 ;  /* 0x0000000600007c36 */ /* 0x000fca0008000000 */
[----:B0-----:R-:W-:-:S04]  /*0100*/  IADD3 R4, P0, PT, R0, UR8, RZ ;  /* 0x0000000800047c10 */ /* 0x001fc8000ff1e0ff */
[----:B------:R-:W-:-:S05]  /*0110*/  LEA.HI.X.SX32 R5, R0, UR9, 0x1, P0 ;  /* 0x0000000900057c11 */ /* 0x000fca00080f0eff */
[----:B--2---:R-:W-:Y:S01]  /*0120*/  STG.E.U8 desc[UR4][R4.64], R3 ;  /* 0x0000000304007986 */ /* 0x004fe2000c101104 */
[----:B------:R-:W-:Y:S05]  /*0130*/  EXIT ;  /* 0x000000000000794d */ /* 0x000fea0003800000 */
.L_x_0:
[----:B------:R-:W-:-:S00]  /*0140*/  BRA `(.L_x_0) ;  /* 0xfffffffc00fc7947 */ /* 0x000fc0000383ffff */
[----:B------:R-:W-:-:S00]  /*0150*/  NOP ;  /* 0x0000000000007918 */ /* 0x000fc00000000000 */
        /* <DEDUP_REMOVED lines=10> */
.L_x_3:


//--------------------- .text._ZN5janus18boolIndexGetKernelEPbiiS0_ --------------------------
	.section	.text._ZN5janus18boolIndexGetKernelEPbiiS0_,"ax",@progbits
	.align	128
        .global         _ZN5janus18boolIndexGetKernelEPbiiS0_
        .type           _ZN5janus18boolIndexGetKernelEPbiiS0_,@function
        .size           _ZN5janus18boolIndexGetKernelEPbiiS0_,(.L_x_4 - _ZN5janus18boolIndexGetKernelEPbiiS0_)
        .other          _ZN5janus18boolIndexGetKernelEPbiiS0_,@"STO_CUDA_ENTRY STV_DEFAULT"
_ZN5janus18boolIndexGetKernelEPbiiS0_:
.text._ZN5janus18boolIndexGetKernelEPbiiS0_:
[----:B------:R-:W-:Y:S01]  /*0000*/  LDC R1, c[0x0][0x37c] ;  /* 0x0000df00ff017b82 */ /* 0x000fe20000000800 */
[----:B------:R-:W0:Y:S07]  /*0010*/  S2R R0, SR_TID.X ;  /* 0x0000000000007919 */ /* 0x000e2e0000002100 */
[----:B------:R-:W0:Y:S01]  /*0020*/  S2UR UR4, SR_CTAID.X ;  /* 0x00000000000479c3 */ /* 0x000e220000002500 */
[----:B------:R-:W1:Y:S07]  /*0030*/  LDCU.64 UR6, c[0x0][0x388] ;  /* 0x00007100ff0677ac */ /* 0x000e6e0008000a00 */
[----:B------:R-:W0:Y:S02]  /*0040*/  LDC R3, c[0x0][0x360] ;  /* 0x0000d800ff037b82 */ /* 0x000e240000000800 */
[----:B0-----:R-:W-:-:S05]  /*0050*/  IMAD R0, R3, UR4, R0 ;  /* 0x0000000403007c24 */ /* 0x001fca000f8e0200 */
[----:B-1----:R-:W-:-:S04]  /*0060*/  ISETP.GE.AND P0, PT, R0, UR7, PT ;  /* 0x0000000700007c0c */ /* 0x002fc8000bf06270 */
[----:B------:R-:W-:-:S13]  /*0070*/  ISETP.LT.OR P0, PT, R0, UR6, P0 ;  /* 0x0000000600007c0c */ /* 0x000fda0008701670 */
[----:B------:R-:W-:Y:S05]  /*0080*/  @P0 EXIT ;  /* 0x000000000000094d */ /* 0x000fea0003800000 */
[----:B------:R-:W0:Y:S01]  /*0090*/  LDCU.64 UR8, c[0x0][0x380] ;  /* 0x00007000ff0877ac */ /* 0x000e220008000a00 */
[----:B------:R-:W1:Y:S01]  /*00a0*/  LDCU.64 UR4, c[0x0][0x358] ;  /* 0x00006b00ff0477ac */ /* 0x000e620008000a00 */
[----:B0-----:R-:W-:-:S04]  /*00b0*/  IADD3 R2, P0, PT, R0, UR8, RZ ;  /* 0x0000000800027c10 */ /* 0x001fc8000ff1e0ff */
[C---:B------:R-:W-:Y:S01]  /*00c0*/  LEA.HI.X.SX32 R3, R0.reuse, UR9, 0x1, P0 ;  /* 0x0000000900037c11 */ /* 0x040fe200080f0eff */
[----:B------:R-:W0:Y:S05]  /*00d0*/  LDCU.64 UR8, c[0x0][0x390] ;  /* 0x00007200ff0877ac */ /* 0x000e2a0008000a00 */
[----:B-1----:R-:W2:Y:S01]  /*00e0*/  LDG.E.U8 R3, desc[UR4][R2.64] ;  /* 0x0000000402037981 */ /* 0x002ea2000c1e1100 */
[----:B------:R-:W-:-:S05]  /*00f0*/  VIADD R0, R0, -UR6 ;  /* 0x8000000600007c36 */ /* 0x000fca0008000000 */
[----:B0-----:R-:W-:-:S04]  /*0100*/  IADD3 R4, P0, PT, R0, UR8, RZ ;  /* 0x0000000800047c10 */ /* 0x001fc8000ff1e0ff */
[----:B------:R-:W-:-:S05]  /*0110*/  LEA.HI.X.SX32 R5, R0, UR9, 0x1, P0 ;  /* 0x0000000900057c11 */ /* 0x000fca00080f0eff */
[----:B--2---:R-:W-:Y:S01]  /*0120*/  STG.E.U8 desc[UR4][R4.64], R3 ;  /* 0x0000000304007986 */ /* 0x004fe2000c101104 */
[----:B------:R-:W-:Y:S05]  /*0130*/  EXIT ;  /* 0x000000000000794d */ /* 0x000fea0003800000 */
.L_x_1:
        /* <DEDUP_REMOVED lines=12> */
.L_x_4:


//--------------------- .text._ZN3cub18CUB_300001_SM_10006detail11EmptyKernelIvEEvv --------------------------
	.section	.text._ZN3cub18CUB_300001_SM_10006detail11EmptyKernelIvEEvv,"ax",@progbits
	.align	128
        .global         _ZN3cub18CUB_300001_SM_10006detail11EmptyKernelIvEEvv
        .type           _ZN3cub18CUB_300001_SM_10006detail11EmptyKernelIvEEvv,@function
        .size           _ZN3cub18CUB_300001_SM_10006detail11EmptyKernelIvEEvv,(.L_x_5 - _ZN3cub18CUB_300001_SM_10006detail11EmptyKernelIvEEvv)
        .other          _ZN3cub18CUB_300001_SM_10006detail11EmptyKernelIvEEvv,@"STO_CUDA_ENTRY STV_DEFAULT"
_ZN3cub18CUB_300001_SM_10006detail11EmptyKernelIvEEvv:
.text._ZN3cub18CUB_300001_SM_10006detail11EmptyKernelIvEEvv:
[----:B------:R-:W-:Y:S01]  /*0000*/  LDC R1, c[0x0][0x37c] ;  /* 0x0000df00ff017b82 */ /* 0x000fe20000000800 */
[----:B------:R-:W-:Y:S05]  /*0010*/  EXIT ;  /* 0x000000000000794d */ /* 0x000fea0003800000 */
.L_x_2:
        /* <DEDUP_REMOVED lines=14> */
.L_x_5:


//--------------------- .nv.shared.reserved.0     --------------------------
	.section	.nv.shared.reserved.0,"aw",@nobits
	.weak		__nv_reservedSMEM_offset_0_alias
	.size		__nv_reservedSMEM_offset_0_alias, 0, 64
	.other		__nv_reservedSMEM_offset_0_alias,@"STO_CUDA_RESERVED_SHARED STV_DEFAULT"
__nv_reservedSMEM_offset_0_alias:
	.zero		0
	.zero		64


//--------------------- .nv.global                --------------------------
	.section	.nv.global,"aw",@nobits
.nv.global:
	.type		_ZN34_INTERNAL_73a69485_4_k_cu_42071c9e6thrust24THRUST_300001_SM_1000_NS12placeholders2_8E,@object
	.size		_ZN34_INTERNAL_73a69485_4_k_cu_42071c9e6thrust24THRUST_300001_SM_1000_NS12placeholders2_8E,(_ZN34_INTERNAL_73a69485_4_k_cu_42071c9e4cuda3std3__436_GLOBAL__N__73a69485_4_k_cu_42071c9e6ignoreE - _ZN34_INTERNAL_73a69485_4_k_cu_42071c9e6thrust24THRUST_300001_SM_1000_NS12placeholders2_8E)
_ZN34_INTERNAL_73a69485_4_k_cu_42071c9e6thrust24THRUST_300001_SM_1000_NS12placeholders2_8E:
	.zero		1
	.type		_ZN34_INTERNAL_73a69485_4_k_cu_42071c9e4cuda3std3__436_GLOBAL__N__73a69485_4_k_cu_42071c9e6ignoreE,@object
	.size		_ZN34_INTERNAL_73a69485_4_k_cu_42071c9e4cuda3std3__436_GLOBAL__N__73a69485_4_k_cu_42071c9e6ignoreE,(_ZN34_INTERNAL_73a69485_4_k_cu_42071c9e4cuda3std6ranges3__45__cpo4dataE - _ZN34_INTERNAL_73a69485_4_k_cu_42071c9e4cuda3std3__436_GLOBAL__N__73a69485_4_k_cu_42071c9e6ignoreE)
_ZN34_INTERNAL_73a69485_4_k_cu_42071c9e4cuda3std3__436_GLOBAL__N__73a69485_4_k_cu_42071c9e6ignoreE:
	.zero		1
	.type		_ZN34_INTERNAL_73a69485_4_k_cu_42071c9e4cuda3std6ranges3__45__cpo4dataE,@object
	.size		_ZN34_INTERNAL_73a69485_4_k_cu_42071c9e4cuda3std6ranges3__45__cpo4dataE,(_ZN34_INTERNAL_73a69485_4_k_cu_42071c9e6thrust24THRUST_300001_SM_1000_NS6system3cpp3parE - _ZN34_INTERNAL_73a69485_4_k_cu_42071c9e4cuda3std6ranges3__45__cpo4dataE)
_ZN34_INTERNAL_73a69485_4_k_cu_42071c9e4cuda3std6ranges3__45__cpo4dataE:
	.zero		1
	.type		_ZN34_INTERNAL_73a69485_4_k_cu_42071c9e6thrust24THRUST_300001_SM_1000_NS6system3cpp3parE,@object
	.size		_ZN34_INTERNAL_73a69485_4_k_cu_42071c9e6thrust24THRUST_300001_SM_1000_NS6system3cpp3parE,(_ZN34_INTERNAL_73a69485_4_k_cu_42071c9e4cuda3std3__45__cpo5beginE - _ZN34_INTERNAL_73a69485_4_k_cu_42071c9e6thrust24THRUST_300001_SM_1000_NS6system3cpp3parE)
_ZN34_INTERNAL_73a69485_4_k_cu_42071c9e6thrust24THRUST_300001_SM_1000_NS6system3cpp3parE:
	.zero		1
	.type		_ZN34_INTERNAL_73a69485_4_k_cu_42071c9e4cuda3std3__45__cpo5beginE,@object
	.size		_ZN34_INTERNAL_73a69485_4_k_cu_42071c9e4cuda3std3__45__cpo5beginE,(_ZN34_INTERNAL_73a69485_4_k_cu_42071c9e4cuda3std6ranges3__45__cpo5beginE - _ZN34_INTERNAL_73a69485_4_k_cu_42071c9e4cuda3std3__45__cpo5beginE)
_ZN34_INTERNAL_73a69485_4_k_cu_42071c9e4cuda3std3__45__cpo5beginE:
	.zero		1
	.type		_ZN34_INTERNAL_73a69485_4_k_cu_42071c9e4cuda3std6ranges3__45__cpo5beginE,@object
	.size		_ZN34_INTERNAL_73a69485_4_k_cu_42071c9e4cuda3std6ranges3__45__cpo5beginE,(_ZN34_INTERNAL_73a69485_4_k_cu_42071c9e6thrust24THRUST_300001_SM_1000_NS6deviceE - _ZN34_INTERNAL_73a69485_4_k_cu_42071c9e4cuda3std6ranges3__45__cpo5beginE)
_ZN34_INTERNAL_73a69485_4_k_cu_42071c9e4cuda3std6ranges3__45__cpo5beginE:
	.zero		1
	.type		_ZN34_INTERNAL_73a69485_4_k_cu_42071c9e6thrust24THRUST_300001_SM_1000_NS6deviceE,@object
	.size		_ZN34_INTERNAL_73a69485_4_k_cu_42071c9e6thrust24THRUST_300001_SM_1000_NS6deviceE,(_ZN34_INTERNAL_73a69485_4_k_cu_42071c9e4cuda3std3__47nulloptE - _ZN34_INTERNAL_73a69485_4_k_cu_42071c9e6thrust24THRUST_300001_SM_1000_NS6deviceE)
_ZN34_INTERNAL_73a69485_4_k_cu_42071c9e6thrust24THRUST_300001_SM_1000_NS6deviceE:
	.zero		1
	.type		_ZN34_INTERNAL_73a69485_4_k_cu_42071c9e4cuda3std3__47nulloptE,@object
	.size		_ZN34_INTERNAL_73a69485_4_k_cu_42071c9e4cuda3std3__47nulloptE,(_ZN34_INTERNAL_73a69485_4_k_cu_42071c9e4cuda3std6ranges3__45__cpo8distanceE - _ZN34_INTERNAL_73a69485_4_k_cu_42071c9e4cuda3std3__47nulloptE)
_ZN34_INTERNAL_73a69485_4_k_cu_42071c9e4cuda3std3__47nulloptE:
	.zero		1
	.type		_ZN34_INTERNAL_73a69485_4_k_cu_42071c9e4cuda3std6ranges3__45__cpo8distanceE,@object
	.size		_ZN34_INTERNAL_73a69485_4_k_cu_42071c9e4cuda3std6ranges3__45__cpo8distanceE,(_ZN34_INTERNAL_73a69485_4_k_cu_42071c9e6thrust24THRUST_300001_SM_1000_NS12placeholders2_4E - _ZN34_INTERNAL_73a69485_4_k_cu_42071c9e4cuda3std6ranges3__45__cpo8distanceE)
_ZN34_INTERNAL_73a69485_4_k_cu_42071c9e4cuda3std6ranges3__45__cpo8distanceE:
	.zero		1
	.type		_ZN34_INTERNAL_73a69485_4_k_cu_42071c9e6thrust24THRUST_300001_SM_1000_NS12placeholders2_4E,@object
	.size		_ZN34_INTERNAL_73a69485_4_k_cu_42071c9e6thrust24THRUST_300001_SM_1000_NS12placeholders2_4E,(_ZN34_INTERNAL_73a69485_4_k_cu_42071c9e4cuda3std3__45__cpo6rbeginE - _ZN34_INTERNAL_73a69485_4_k_cu_42071c9e6thrust24THRUST_300001_SM_1000_NS12placeholders2_4E)
_ZN34_INTERNAL_73a69485_4_k_cu_42071c9e6thrust24THRUST_300001_SM_1000_NS12placeholders2_4E:
	.zero		1
	.type		_ZN34_INTERNAL_73a69485_4_k_cu_42071c9e4cuda3std3__45__cpo6rbeginE,@object
	.size		_ZN34_INTERNAL_73a69485_4_k_cu_42071c9e4cuda3std3__45__cpo6rbeginE,(_ZN34_INTERNAL_73a69485_4_k_cu_42071c9e4cuda3std6ranges3__45__cpo7advanceE - _ZN34_INTERNAL_73a69485_4_k_cu_42071c9e4cuda3std3__45__cpo6rbeginE)
_ZN34_INTERNAL_73a69485_4_k_cu_42071c9e4cuda3std3__45__cpo6rbeginE:
	.zero		1
	.type		_ZN34_INTERNAL_73a69485_4_k_cu_42071c9e4cuda3std6ranges3__45__cpo7advanceE,@object
	.size		_ZN34_INTERNAL_73a69485_4_k_cu_42071c9e4cuda3std6ranges3__45__cpo7advanceE,(_ZN34_INTERNAL_73a69485_4_k_cu_42071c9e6thrust24THRUST_300001_SM_1000_NS12placeholders3_10E - _ZN34_INTERNAL_73a69485_4_k_cu_42071c9e4cuda3std6ranges3__45__cpo7advanceE)
_ZN34_INTERNAL_73a69485_4_k_cu_42071c9e4cuda3std6ranges3__45__cpo7advanceE:
	.zero		1
	.type		_ZN34_INTERNAL_73a69485_4_k_cu_42071c9e6thrust24THRUST_300001_SM_1000_NS12placeholders3_10E,@object
	.size		_ZN34_INTERNAL_73a69485_4_k_cu_42071c9e6thrust24THRUST_300001_SM_1000_NS12placeholders3_10E,(_ZN34_INTERNAL_73a69485_4_k_cu_42071c9e4cuda3std3__48in_placeE - _ZN34_INTERNAL_73a69485_4_k_cu_42071c9e6thrust24THRUST_300001_SM_1000_NS12placeholders3_10E)
_ZN34_INTERNAL_73a69485_4_k_cu_42071c9e6thrust24THRUST_300001_SM_1000_NS12placeholders3_10E:
	.zero		1
	.type		_ZN34_INTERNAL_73a69485_4_k_cu_42071c9e4cuda3std3__48in_placeE,@object
	.size		_ZN34_INTERNAL_73a69485_4_k_cu_42071c9e4cuda3std3__48in_placeE,(_ZN34_INTERNAL_73a69485_4_k_cu_42071c9e4cuda3std6ranges3__45__cpo4sizeE - _ZN34_INTERNAL_73a69485_4_k_cu_42071c9e4cuda3std3__48in_placeE)
_ZN34_INTERNAL_73a69485_4_k_cu_42071c9e4cuda3std3__48in_placeE:
	.zero		1
	.type		_ZN34_INTERNAL_73a69485_4_k_cu_42071c9e4cuda3std6ranges3__45__cpo4sizeE,@object
	.size		_ZN34_INTERNAL_73a69485_4_k_cu_42071c9e4cuda3std6ranges3__45__cpo4sizeE,(_ZN34_INTERNAL_73a69485_4_k_cu_42071c9e6thrust24THRUST_300001_SM_1000_NS12placeholders2_2E - _ZN34_INTERNAL_73a69485_4_k_cu_42071c9e4cuda3std6ranges3__45__cpo4sizeE)
_ZN34_INTERNAL_73a69485_4_k_cu_42071c9e4cuda3std6ranges3__45__cpo4sizeE:
	.zero		1
	.type		_ZN34_INTERNAL_73a69485_4_k_cu_42071c9e6thrust24THRUST_300001_SM_1000_NS12placeholders2_2E,@object
	.size		_ZN34_INTERNAL_73a69485_4_k_cu_42071c9e6thrust24THRUST_300001_SM_1000_NS12placeholders2_2E,(_ZN34_INTERNAL_73a69485_4_k_cu_42071c9e4cuda3std3__45__cpo6cbeginE - _ZN34_INTERNAL_73a69485_4_k_cu_42071c9e6thrust24THRUST_300001_SM_1000_NS12placeholders2_2E)
_ZN34_INTERNAL_73a69485_4_k_cu_42071c9e6thrust24THRUST_300001_SM_1000_NS12placeholders2_2E:
	.zero		1
	.type		_ZN34_INTERNAL_73a69485_4_k_cu_42071c9e4cuda3std3__45__cpo6cbeginE,@object
	.size		_ZN34_INTERNAL_73a69485_4_k_cu_42071c9e4cuda3std3__45__cpo6cbeginE,(_ZN34_INTERNAL_73a69485_4_k_cu_42071c9e4cuda3std6ranges3__45__cpo6cbeginE - _ZN34_INTERNAL_73a69485_4_k_cu_42071c9e4cuda3std3__45__cpo6cbeginE)
_ZN34_INTERNAL_73a69485_4_k_cu_42071c9e4cuda3std3__45__cpo6cbeginE:
	.zero		1
	.type		_ZN34_INTERNAL_73a69485_4_k_cu_42071c9e4cuda3std6ranges3__45__cpo6cbeginE,@object
	.size		_ZN34_INTERNAL_73a69485_4_k_cu_42071c9e4cuda3std6ranges3__45__cpo6cbeginE,(_ZN34_INTERNAL_73a69485_4_k_cu_42071c9e6thrust24THRUST_300001_SM_1000_NS12placeholders2_6E - _ZN34_INTERNAL_73a69485_4_k_cu_42071c9e4cuda3std6ranges3__45__cpo6cbeginE)
_ZN34_INTERNAL_73a69485_4_k_cu_42071c9e4cuda3std6ranges3__45__cpo6cbeginE:
	.zero		1
	.type		_ZN34_INTERNAL_73a69485_4_k_cu_42071c9e6thrust24THRUST_300001_SM_1000_NS12placeholders2_6E,@object
	.size		_ZN34_INTERNAL_73a69485_4_k_cu_42071c9e6thrust24THRUST_300001_SM_1000_NS12placeholders2_6E,(_ZN34_INTERNAL_73a69485_4_k_cu_42071c9e4cuda3std3__45__cpo7crbeginE - _ZN34_INTERNAL_73a69485_4_k_cu_42071c9e6thrust24THRUST_300001_SM_1000_NS12placeholders2_6E)
_ZN34_INTERNAL_73a69485_4_k_cu_42071c9e6thrust24THRUST_300001_SM_1000_NS12placeholders2_6E:
	.zero		1
	.type		_ZN34_INTERNAL_73a69485_4_k_cu_42071c9e4cuda3std3__45__cpo7crbeginE,@object
	.size		_ZN34_INTERNAL_73a69485_4_k_cu_42071c9e4cuda3std3__45__cpo7crbeginE,(_ZN34_INTERNAL_73a69485_4_k_cu_42071c9e4cuda3std6ranges3__45__cpo4nextE - _ZN34_INTERNAL_73a69485_4_k_cu_42071c9e4cuda3std3__45__cpo7crbeginE)
_ZN34_INTERNAL_73a69485_4_k_cu_42071c9e4cuda3std3__45__cpo7crbeginE:
	.zero		1
	.type		_ZN34_INTERNAL_73a69485_4_k_cu_42071c9e4cuda3std6ranges3__45__cpo4nextE,@object
	.size		_ZN34_INTERNAL_73a69485_4_k_cu_42071c9e4cuda3std6ranges3__45__cpo4nextE,(_ZN34_INTERNAL_73a69485_4_k_cu_42071c9e4cuda3std6ranges3__45__cpo4swapE - _ZN34_INTERNAL_73a69485_4_k_cu_42071c9e4cuda3std6ranges3__45__cpo4nextE)
_ZN34_INTERNAL_73a69485_4_k_cu_42071c9e4cuda3std6ranges3__45__cpo4nextE:
	.zero		1
	.type		_ZN34_INTERNAL_73a69485_4_k_cu_42071c9e4cuda3std6ranges3__45__cpo4swapE,@object
	.size		_ZN34_INTERNAL_73a69485_4_k_cu_42071c9e4cuda3std6ranges3__45__cpo4swapE,(_ZN34_INTERNAL_73a69485_4_k_cu_42071c9e6thrust24THRUST_300001_SM_1000_NS8cuda_cub10par_nosyncE - _ZN34_INTERNAL_73a69485_4_k_cu_42071c9e4cuda3std6ranges3__45__cpo4swapE)
_ZN34_INTERNAL_73a69485_4_k_cu_42071c9e4cuda3std6ranges3__45__cpo4swapE:
	.zero		1
	.type		_ZN34_INTERNAL_73a69485_4_k_cu_42071c9e6thrust24THRUST_300001_SM_1000_NS8cuda_cub10par_nosyncE,@object
	.size		_ZN34_INTERNAL_73a69485_4_k_cu_42071c9e6thrust24THRUST_300001_SM_1000_NS8cuda_cub10par_nosyncE,(_ZN34_INTERNAL_73a69485_4_k_cu_42071c9e6thrust24THRUST_300001_SM_1000_NS3seqE - _ZN34_INTERNAL_73a69485_4_k_cu_42071c9e6thrust24THRUST_300001_SM_1000_NS8cuda_cub10par_nosyncE)
_ZN34_INTERNAL_73a69485_4_k_cu_42071c9e6thrust24THRUST_300001_SM_1000_NS8cuda_cub10par_nosyncE:
	.zero		1
	.type		_ZN34_INTERNAL_73a69485_4_k_cu_42071c9e6thrust24THRUST_300001_SM_1000_NS3seqE,@object
	.size		_ZN34_INTERNAL_73a69485_4_k_cu_42071c9e6thrust24THRUST_300001_SM_1000_NS3seqE,(_ZN34_INTERNAL_73a69485_4_k_cu_42071c9e4cuda3std3__420unreachable_sentinelE - _ZN34_INTERNAL_73a69485_4_k_cu_42071c9e6thrust24THRUST_300001_SM_1000_NS3seqE)
_ZN34_INTERNAL_73a69485_4_k_cu_42071c9e6thrust24THRUST_300001_SM_1000_NS3seqE:
	.zero		1
	.type		_ZN34_INTERNAL_73a69485_4_k_cu_42071c9e4cuda3std3__420unreachable_sentinelE,@object
	.size		_ZN34_INTERNAL_73a69485_4_k_cu_42071c9e4cuda3std3__420unreachable_sentinelE,(_ZN34_INTERNAL_73a69485_4_k_cu_42071c9e4cuda3std6ranges3__45__cpo5ssizeE - _ZN34_INTERNAL_73a69485_4_k_cu_42071c9e4cuda3std3__420unreachable_sentinelE)
_ZN34_INTERNAL_73a69485_4_k_cu_42071c9e4cuda3std3__420unreachable_sentinelE:
	.zero		1
	.type		_ZN34_INTERNAL_73a69485_4_k_cu_42071c9e4cuda3std6ranges3__45__cpo5ssizeE,@object
	.size		_ZN34_INTERNAL_73a69485_4_k_cu_42071c9e4cuda3std6ranges3__45__cpo5ssizeE,(_ZN34_INTERNAL_73a69485_4_k_cu_42071c9e6thrust24THRUST_300001_SM_1000_NS12placeholders2_3E - _ZN34_INTERNAL_73a69485_4_k_cu_42071c9e4cuda3std6ranges3__45__cpo5ssizeE)
_ZN34_INTERNAL_73a69485_4_k_cu_42071c9e4cuda3std6ranges3__45__cpo5ssizeE:
	.zero		1
	.type		_ZN34_INTERNAL_73a69485_4_k_cu_42071c9e6thrust24THRUST_300001_SM_1000_NS12placeholders2_3E,@object
	.size		_ZN34_INTERNAL_73a69485_4_k_cu_42071c9e6thrust24THRUST_300001_SM_1000_NS12placeholders2_3E,(_ZN34_INTERNAL_73a69485_4_k_cu_42071c9e4cuda3std3__45__cpo4cendE - _ZN34_INTERNAL_73a69485_4_k_cu_42071c9e6thrust24THRUST_300001_SM_1000_NS12placeholders2_3E)
_ZN34_INTERNAL_73a69485_4_k_cu_42071c9e6thrust24THRUST_300001_SM_1000_NS12placeholders2_3E:
	.zero		1
	.type		_ZN34_INTERNAL_73a69485_4_k_cu_42071c9e4cuda3std3__45__cpo4cendE,@object
	.size		_ZN34_INTERNAL_73a69485_4_k_cu_42071c9e4cuda3std3__45__cpo4cendE,(_ZN34_INTERNAL_73a69485_4_k_cu_42071c9e4cuda3std6ranges3__45__cpo4cendE - _ZN34_INTERNAL_73a69485_4_k_cu_42071c9e4cuda3std3__45__cpo4cendE)
_ZN34_INTERNAL_73a69485_4_k_cu_42071c9e4cuda3std3__45__cpo4cendE:
	.zero		1
	.type		_ZN34_INTERNAL_73a69485_4_k_cu_42071c9e4cuda3std6ranges3__45__cpo4cendE,@object
	.size		_ZN34_INTERNAL_73a69485_4_k_cu_42071c9e4cuda3std6ranges3__45__cpo4cendE,(_ZN34_INTERNAL_73a69485_4_k_cu_42071c9e6thrust24THRUST_300001_SM_1000_NS12placeholders2_7E - _ZN34_INTERNAL_73a69485_4_k_cu_42071c9e4cuda3std6ranges3__45__cpo4cendE)
_ZN34_INTERNAL_73a69485_4_k_cu_42071c9e4cuda3std6ranges3__45__cpo4cendE:
	.zero		1
	.type		_ZN34_INTERNAL_73a69485_4_k_cu_42071c9e6thrust24THRUST_300001_SM_1000_NS12placeholders2_7E,@object
	.size		_ZN34_INTERNAL_73a69485_4_k_cu_42071c9e6thrust24THRUST_300001_SM_1000_NS12placeholders2_7E,(_ZN34_INTERNAL_73a69485_4_k_cu_42071c9e4cuda3std3__45__cpo5crendE - _ZN34_INTERNAL_73a69485_4_k_cu_42071c9e6thrust24THRUST_300001_SM_1000_NS12placeholders2_7E)
_ZN34_INTERNAL_73a69485_4_k_cu_42071c9e6thrust24THRUST_300001_SM_1000_NS12placeholders2_7E:
	.zero		1
	.type		_ZN34_INTERNAL_73a69485_4_k_cu_42071c9e4cuda3std3__45__cpo5crendE,@object
	.size		_ZN34_INTERNAL_73a69485_4_k_cu_42071c9e4cuda3std3__45__cpo5crendE,(_ZN34_INTERNAL_73a69485_4_k_cu_42071c9e4cuda3std6ranges3__45__cpo4prevE - _ZN34_INTERNAL_73a69485_4_k_cu_42071c9e4cuda3std3__45__cpo5crendE)
_ZN34_INTERNAL_73a69485_4_k_cu_42071c9e4cuda3std3__45__cpo5crendE:
	.zero		1
	.type		_ZN34_INTERNAL_73a69485_4_k_cu_42071c9e4cuda3std6ranges3__45__cpo4prevE,@object
	.size		_ZN34_INTERNAL_73a69485_4_k_cu_42071c9e4cuda3std6ranges3__45__cpo4prevE,(_ZN34_INTERNAL_73a69485_4_k_cu_42071c9e4cuda3std6ranges3__45__cpo9iter_moveE - _ZN34_INTERNAL_73a69485_4_k_cu_42071c9e4cuda3std6ranges3__45__cpo4prevE)
_ZN34_INTERNAL_73a69485_4_k_cu_42071c9e4cuda3std6ranges3__45__cpo4prevE:
	.zero		1
	.type		_ZN34_INTERNAL_73a69485_4_k_cu_42071c9e4cuda3std6ranges3__45__cpo9iter_moveE,@object
	.size		_ZN34_INTERNAL_73a69485_4_k_cu_42071c9e4cuda3std6ranges3__45__cpo9iter_moveE,(_ZN34_INTERNAL_73a69485_4_k_cu_42071c9e6thrust24THRUST_300001_SM_1000_NS6system6detail10sequential3seqE - _ZN34_INTERNAL_73a69485_4_k_cu_42071c9e4cuda3std6ranges3__45__cpo9iter_moveE)
_ZN34_INTERNAL_73a69485_4_k_cu_42071c9e4cuda3std6ranges3__45__cpo9iter_moveE:
	.zero		1
	.type		_ZN34_INTERNAL_73a69485_4_k_cu_42071c9e6thrust24THRUST_300001_SM_1000_NS6system6detail10sequential3seqE,@object
	.size		_ZN34_INTERNAL_73a69485_4_k_cu_42071c9e6thrust24THRUST_300001_SM_1000_NS6system6detail10sequential3seqE,(_ZN34_INTERNAL_73a69485_4_k_cu_42071c9e6thrust24THRUST_300001_SM_1000_NS12placeholders2_9E - _ZN34_INTERNAL_73a69485_4_k_cu_42071c9e6thrust24THRUST_300001_SM_1000_NS6system6detail10sequential3seqE)
_ZN34_INTERNAL_73a69485_4_k_cu_42071c9e6thrust24THRUST_300001_SM_1000_NS6system6detail10sequential3seqE:
	.zero		1
	.type		_ZN34_INTERNAL_73a69485_4_k_cu_42071c9e6thrust24THRUST_300001_SM_1000_NS12placeholders2_9E,@object
	.size		_ZN34_INTERNAL_73a69485_4_k_cu_42071c9e6thrust24THRUST_300001_SM_1000_NS12placeholders2_9E,(_ZN34_INTERNAL_73a69485_4_k_cu_42071c9e4cuda3std3__419piecewise_constructE - _ZN34_INTERNAL_73a69485_4_k_cu_42071c9e6thrust24THRUST_300001_SM_1000_NS12placeholders2_9E)
_ZN34_INTERNAL_73a69485_4_k_cu_42071c9e6thrust24THRUST_300001_SM_1000_NS12placeholders2_9E:
	.zero		1
	.type		_ZN34_INTERNAL_73a69485_4_k_cu_42071c9e4cuda3std3__419piecewise_constructE,@object
	.size		_ZN34_INTERNAL_73a69485_4_k_cu_42071c9e4cuda3std3__419piecewise_constructE,(_ZN34_INTERNAL_73a69485_4_k_cu_42071c9e4cuda3std6ranges3__45__cpo5cdataE - _ZN34_INTERNAL_73a69485_4_k_cu_42071c9e4cuda3std3__419piecewise_constructE)
_ZN34_INTERNAL_73a69485_4_k_cu_42071c9e4cuda3std3__419piecewise_constructE:
	.zero		1
	.type		_ZN34_INTERNAL_73a69485_4_k_cu_42071c9e4cuda3std6ranges3__45__cpo5cdataE,@object
	.size		_ZN34_INTERNAL_73a69485_4_k_cu_42071c9e4cuda3std6ranges3__45__cpo5cdataE,(_ZN34_INTERNAL_73a69485_4_k_cu_42071c9e6thrust24THRUST_300001_SM_1000_NS12placeholders2_1E - _ZN34_INTERNAL_73a69485_4_k_cu_42071c9e4cuda3std6ranges3__45__cpo5cdataE)
_ZN34_INTERNAL_73a69485_4_k_cu_42071c9e4cuda3std6ranges3__45__cpo5cdataE:
	.zero		1
	.type		_ZN34_INTERNAL_73a69485_4_k_cu_42071c9e6thrust24THRUST_300001_SM_1000_NS12placeholders2_1E,@object
	.size		_ZN34_INTERNAL_73a69485_4_k_cu_42071c9e6thrust24THRUST_300001_SM_1000_NS12placeholders2_1E,(_ZN34_INTERNAL_73a69485_4_k_cu_42071c9e4cuda3std3__45__cpo3endE - _ZN34_INTERNAL_73a69485_4_k_cu_42071c9e6thrust24THRUST_300001_SM_1000_NS12placeholders2_1E)
_ZN34_INTERNAL_73a69485_4_k_cu_42071c9e6thrust24THRUST_300001_SM_1000_NS12placeholders2_1E:
	.zero		1
	.type		_ZN34_INTERNAL_73a69485_4_k_cu_42071c9e4cuda3std3__45__cpo3endE,@object
	.size		_ZN34_INTERNAL_73a69485_4_k_cu_42071c9e4cuda3std3__45__cpo3endE,(_ZN34_INTERNAL_73a69485_4_k_cu_42071c9e4cuda3std6ranges3__45__cpo3endE - _ZN34_INTERNAL_73a69485_4_k_cu_42071c9e4cuda3std3__45__cpo3endE)
_ZN34_INTERNAL_73a69485_4_k_cu_42071c9e4cuda3std3__45__cpo3endE:
	.zero		1
	.type		_ZN34_INTERNAL_73a69485_4_k_cu_42071c9e4cuda3std6ranges3__45__cpo3endE,@object
	.size		_ZN34_INTERNAL_73a69485_4_k_cu_42071c9e4cuda3std6ranges3__45__cpo3endE,(_ZN34_INTERNAL_73a69485_4_k_cu_42071c9e6thrust24THRUST_300001_SM_1000_NS12placeholders2_5E - _ZN34_INTERNAL_73a69485_4_k_cu_42071c9e4cuda3std6ranges3__45__cpo3endE)
_ZN34_INTERNAL_73a69485_4_k_cu_42071c9e4cuda3std6ranges3__45__cpo3endE:
	.zero		1
	.type		_ZN34_INTERNAL_73a69485_4_k_cu_42071c9e6thrust24THRUST_300001_SM_1000_NS12placeholders2_5E,@object
	.size		_ZN34_INTERNAL_73a69485_4_k_cu_42071c9e6thrust24THRUST_300001_SM_1000_NS12placeholders2_5E,(_ZN34_INTERNAL_73a69485_4_k_cu_42071c9e4cuda3std3__45__cpo4rendE - _ZN34_INTERNAL_73a69485_4_k_cu_42071c9e6thrust24THRUST_300001_SM_1000_NS12placeholders2_5E)
_ZN34_INTERNAL_73a69485_4_k_cu_42071c9e6thrust24THRUST_300001_SM_1000_NS12placeholders2_5E:
	.zero		1
	.type		_ZN34_INTERNAL_73a69485_4_k_cu_42071c9e4cuda3std3__45__cpo4rendE,@object
	.size		_ZN34_INTERNAL_73a69485_4_k_cu_42071c9e4cuda3std3__45__cpo4rendE,(_ZN34_INTERNAL_73a69485_4_k_cu_42071c9e4cuda3std6ranges3__45__cpo9iter_swapE - _ZN34_INTERNAL_73a69485_4_k_cu_42071c9e4cuda3std3__45__cpo4rendE)
_ZN34_INTERNAL_73a69485_4_k_cu_42071c9e4cuda3std3__45__cpo4rendE:
	.zero		1
	.type		_ZN34_INTERNAL_73a69485_4_k_cu_42071c9e4cuda3std6ranges3__45__cpo9iter_swapE,@object
	.size		_ZN34_INTERNAL_73a69485_4_k_cu_42071c9e4cuda3std6ranges3__45__cpo9iter_swapE,(_ZN34_INTERNAL_73a69485_4_k_cu_42071c9e4cuda3std3__48unexpectE - _ZN34_INTERNAL_73a69485_4_k_cu_42071c9e4cuda3std6ranges3__45__cpo9iter_swapE)
_ZN34_INTERNAL_73a69485_4_k_cu_42071c9e4cuda3std6ranges3__45__cpo9iter_swapE:
	.zero		1
	.type		_ZN34_INTERNAL_73a69485_4_k_cu_42071c9e4cuda3std3__48unexpectE,@object
	.size		_ZN34_INTERNAL_73a69485_4_k_cu_42071c9e4cuda3std3__48unexpectE,(_ZN34_INTERNAL_73a69485_4_k_cu_42071c9e6thrust24THRUST_300001_SM_1000_NS8cuda_cub3parE - _ZN34_INTERNAL_73a69485_4_k_cu_42071c9e4cuda3std3__48unexpectE)
_ZN34_INTERNAL_73a69485_4_k_cu_42071c9e4cuda3std3__48unexpectE:
	.zero		1
	.type		_ZN34_INTERNAL_73a69485_4_k_cu_42071c9e6thrust24THRUST_300001_SM_1000_NS8cuda_cub3parE,@object
	.size		_ZN34_INTERNAL_73a69485_4_k_cu_42071c9e6thrust24THRUST_300001_SM_1000_NS8cuda_cub3parE,(.L_29 - _ZN34_INTERNAL_73a69485_4_k_cu_42071c9e6thrust24THRUST_300001_SM_1000_NS8cuda_cub3parE)
_ZN34_INTERNAL_73a69485_4_k_cu_42071c9e6thrust24THRUST_300001_SM_1000_NS8cuda_cub3parE:
	.zero		1
.L_29:


//--------------------- .nv.constant0._ZN5janus18boolIndexPutKernelEPbiiS0_ --------------------------
	.section	.nv.constant0._ZN5janus18boolIndexPutKernelEPbiiS0_,"a",@progbits
	.sectionflags	@""
	.align	4
.nv.constant0._ZN5janus18boolIndexPutKernelEPbiiS0_:
	.zero		920


//--------------------- .nv.constant0._ZN5janus18boolIndexGetKernelEPbiiS0_ --------------------------
	.section	.nv.constant0._ZN5janus18boolIndexGetKernelEPbiiS0_,"a",@progbits
	.sectionflags	@""
	.align	4
.nv.constant0._ZN5janus18boolIndexGetKernelEPbiiS0_:
	.zero		920


//--------------------- .nv.constant0._ZN3cub18CUB_300001_SM_10006detail11EmptyKernelIvEEvv --------------------------
	.section	.nv.constant0._ZN3cub18CUB_300001_SM_10006detail11EmptyKernelIvEEvv,"a",@progbits
	.sectionflags	@""
	.align	4
.nv.constant0._ZN3cub18CUB_300001_SM_10006detail11EmptyKernelIvEEvv:
	.zero		896


//--------------------- SYMBOLS --------------------------

	.type		.nv.reservedSmem.offset0,@object
	.size		.nv.reservedSmem.offset0,0x4
